//
// Generated by NVIDIA NVVM Compiler
//
// Compiler Build ID: CL-36424714
// Cuda compilation tools, release 13.0, V13.0.88
// Based on NVVM 20.0.0
//

.version 9.0
.target sm_100
.address_size 64

	// .globl	_Z36multi_tensor_add_kernel_nested_arrayPPfS0_S0_i

.visible .entry _Z36multi_tensor_add_kernel_nested_arrayPPfS0_S0_i(
	.param .u64 .ptr .align 1 _Z36multi_tensor_add_kernel_nested_arrayPPfS0_S0_i_param_0,
	.param .u64 .ptr .align 1 _Z36multi_tensor_add_kernel_nested_arrayPPfS0_S0_i_param_1,
	.param .u64 .ptr .align 1 _Z36multi_tensor_add_kernel_nested_arrayPPfS0_S0_i_param_2,
	.param .u32 _Z36multi_tensor_add_kernel_nested_arrayPPfS0_S0_i_param_3
)
{
	.reg .pred 	%p<4>;
	.reg .b32 	%r<15>;
	.reg .b32 	%f<4>;
	.reg .b64 	%rd<21>;

	ld.param.u64 	%rd7, [_Z36multi_tensor_add_kernel_nested_arrayPPfS0_S0_i_param_0];
	ld.param.u64 	%rd8, [_Z36multi_tensor_add_kernel_nested_arrayPPfS0_S0_i_param_1];
	ld.param.u64 	%rd9, [_Z36multi_tensor_add_kernel_nested_arrayPPfS0_S0_i_param_2];
	ld.param.u32 	%r7, [_Z36multi_tensor_add_kernel_nested_arrayPPfS0_S0_i_param_3];
	cvta.to.global.u64 	%rd1, %rd9;
	cvta.to.global.u64 	%rd2, %rd8;
	cvta.to.global.u64 	%rd3, %rd7;
	mov.u32 	%r9, %tid.x;
	mov.u32 	%r10, %ctaid.x;
	mov.u32 	%r11, %ntid.x;
	mad.lo.s32 	%r1, %r10, %r11, %r9;
	mov.u32 	%r12, %nctaid.x;
	mul.lo.s32 	%r2, %r11, %r12;
	mov.b32 	%r13, 0;
$L__BB0_1:
	setp.ge.s32 	%p1, %r1, %r7;
	@%p1 bra 	$L__BB0_4;
	mul.wide.u32 	%rd10, %r13, 8;
	add.s64 	%rd4, %rd3, %rd10;
	add.s64 	%rd5, %rd2, %rd10;
	add.s64 	%rd6, %rd1, %rd10;
	mov.u32 	%r14, %r1;
$L__BB0_3:
	ld.global.u64 	%rd11, [%rd4];
	cvta.to.global.u64 	%rd12, %rd11;
	mul.wide.s32 	%rd13, %r14, 4;
	add.s64 	%rd14, %rd12, %rd13;
	ld.global.f32 	%f1, [%rd14];
	ld.global.u64 	%rd15, [%rd5];
	cvta.to.global.u64 	%rd16, %rd15;
	add.s64 	%rd17, %rd16, %rd13;
	ld.global.f32 	%f2, [%rd17];
	add.f32 	%f3, %f1, %f2;
	ld.global.u64 	%rd18, [%rd6];
	cvta.to.global.u64 	%rd19, %rd18;
	add.s64 	%rd20, %rd19, %rd13;
	st.global.f32 	[%rd20], %f3;
	add.s32 	%r14, %r14, %r2;
	setp.lt.s32 	%p2, %r14, %r7;
	@%p2 bra 	$L__BB0_3;
$L__BB0_4:
	add.s32 	%r13, %r13, 1;
	setp.ne.s32 	%p3, %r13, 1024;
	@%p3 bra 	$L__BB0_1;
	ret;

}
	// .globl	_Z33multi_tensor_add_kernel_meta_dataP18TensorListMetaDatai
.visible .entry _Z33multi_tensor_add_kernel_meta_dataP18TensorListMetaDatai(
	.param .u64 .ptr .align 1 _Z33multi_tensor_add_kernel_meta_dataP18TensorListMetaDatai_param_0,
	.param .u32 _Z33multi_tensor_add_kernel_meta_dataP18TensorListMetaDatai_param_1
)
{
	.reg .pred 	%p<4>;
	.reg .b32 	%r<15>;
	.reg .b32 	%f<4>;
	.reg .b64 	%rd<15>;

	ld.param.u64 	%rd5, [_Z33multi_tensor_add_kernel_meta_dataP18TensorListMetaDatai_param_0];
	ld.param.u32 	%r7, [_Z33multi_tensor_add_kernel_meta_dataP18TensorListMetaDatai_param_1];
	cvta.to.global.u64 	%rd1, %rd5;
	mov.u32 	%r9, %tid.x;
	mov.u32 	%r10, %ctaid.x;
	mov.u32 	%r11, %ntid.x;
	mad.lo.s32 	%r1, %r10, %r11, %r9;
	mov.u32 	%r12, %nctaid.x;
	mul.lo.s32 	%r2, %r11, %r12;
	mov.b32 	%r13, 0;
$L__BB1_1:
	setp.ge.s32 	%p1, %r1, %r7;
	@%p1 bra 	$L__BB1_4;
	mul.wide.u32 	%rd6, %r13, 8;
	add.s64 	%rd7, %rd1, %rd6;
	ld.global.u64 	%rd8, [%rd7];
	ld.global.u64 	%rd9, [%rd7+8192];
	ld.global.u64 	%rd10, [%rd7+16384];
	cvta.to.global.u64 	%rd2, %rd10;
	cvta.to.global.u64 	%rd3, %rd9;
	cvta.to.global.u64 	%rd4, %rd8;
	mov.u32 	%r14, %r1;
$L__BB1_3:
	mul.wide.s32 	%rd11, %r14, 4;
	add.s64 	%rd12, %rd4, %rd11;
	ld.global.f32 	%f1, [%rd12];
	add.s64 	%rd13, %rd3, %rd11;
	ld.global.f32 	%f2, [%rd13];
	add.f32 	%f3, %f1, %f2;
	add.s64 	%rd14, %rd2, %rd11;
	st.global.f32 	[%rd14], %f3;
	add.s32 	%r14, %r14, %r2;
	setp.lt.s32 	%p2, %r14, %r7;
	@%p2 bra 	$L__BB1_3;
$L__BB1_4:
	add.s32 	%r13, %r13, 1;
	setp.ne.s32 	%p3, %r13, 1024;
	@%p3 bra 	$L__BB1_1;
	ret;

}


// ===== COMPILED SASS (sm_100) =====

	.target	sm_100

	.elftype	@"ET_EXEC"


//--------------------- .note.nv.tkinfo           --------------------------
	.section	.note.nv.tkinfo,"",@"SHT_NOTE"
	.sectionflags	@"SHF_NOTE_NV_TKINFO"
	.tkinfo
        /*0018*/ 	.word	0x00000002
        /*0030*/ 	.string	""
        /*0030*/ 	.string	"ptxas"
        /*0030*/ 	.string	"Cuda compilation tools, release 13.0, V13.0.88"
        /*0030*/ 	.string	"Build cuda_13.0.r13.0/compiler.36424714_0"
        /*0030*/ 	.string	"-arch sm_100 -m 64 "



//--------------------- .note.nv.cuinfo           --------------------------
	.section	.note.nv.cuinfo,"",@"SHT_NOTE"
	.sectionflags	@"SHF_NOTE_NV_CUINFO"
        /*0018*/ 	.short	0x0002
        /*001a*/ 	.short	0x0064
        /*001c*/ 	.short	0x0082
	.zero		2


//--------------------- .nv.info                  --------------------------
	.section	.nv.info,"",@"SHT_CUDA_INFO"
	.align	4


	//----- nvinfo : EIATTR_REGCOUNT
	.align		4
        /*0000*/ 	.byte	0x04, 0x2f
        /*0002*/ 	.short	(.L_1 - .L_0)
	.align		4
.L_0:
        /*0004*/ 	.word	index@(_Z36multi_tensor_add_kernel_nested_arrayPPfS0_S0_i)
        /*0008*/ 	.word	0x00000014


	//----- nvinfo : EIATTR_FRAME_SIZE
	.align		4
.L_1:
        /*000c*/ 	.byte	0x04, 0x11
        /*000e*/ 	.short	(.L_3 - .L_2)
	.align		4
.L_2:
        /*0010*/ 	.word	index@(_Z36multi_tensor_add_kernel_nested_arrayPPfS0_S0_i)
        /*0014*/ 	.word	0x00000000


	//----- nvinfo : EIATTR_REGCOUNT
	.align		4
.L_3:
        /*0018*/ 	.byte	0x04, 0x2f
        /*001a*/ 	.short	(.L_5 - .L_4)
	.align		4
.L_4:
        /*001c*/ 	.word	index@(_Z33multi_tensor_add_kernel_meta_dataP18TensorListMetaDatai)
        /*0020*/ 	.word	0x00000016


	//----- nvinfo : EIATTR_FRAME_SIZE
	.align		4
.L_5:
        /*0024*/ 	.byte	0x04, 0x11
        /*0026*/ 	.short	(.L_7 - .L_6)
	.align		4
.L_6:
        /*0028*/ 	.word	index@(_Z33multi_tensor_add_kernel_meta_dataP18TensorListMetaDatai)
        /*002c*/ 	.word	0x00000000


	//----- nvinfo : EIATTR_MIN_STACK_SIZE
	.align		4
.L_7:
        /*0030*/ 	.byte	0x04, 0x12
        /*0032*/ 	.short	(.L_9 - .L_8)
	.align		4
.L_8:
        /*0034*/ 	.word	index@(_Z33multi_tensor_add_kernel_meta_dataP18TensorListMetaDatai)
        /*0038*/ 	.word	0x00000000


	//----- nvinfo : EIATTR_MIN_STACK_SIZE
	.align		4
.L_9:
        /*003c*/ 	.byte	0x04, 0x12
        /*003e*/ 	.short	(.L_11 - .L_10)
	.align		4
.L_10:
        /*0040*/ 	.word	index@(_Z36multi_tensor_add_kernel_nested_arrayPPfS0_S0_i)
        /*0044*/ 	.word	0x00000000
.L_11:


//--------------------- .nv.compat                --------------------------
	.section	.nv.compat,"",@"SHT_CUDA_COMPAT_INFO"
	.align	4
        /*0000*/ 	.byte	0x02, 0x09, 0x00, 0x00, 0x02, 0x02, 0x01, 0x00, 0x02, 0x05, 0x05, 0x00, 0x03, 0x07, 0x01, 0x01
        /*0010*/ 	.byte	0x02, 0x03, 0x00, 0x00, 0x02, 0x06, 0x01, 0x00, 0x04, 0x0b, 0x08, 0x00, 0x09, 0x00, 0x00, 0x00
        /*0020*/ 	.byte	0x00, 0x00, 0x00, 0x00


//--------------------- .nv.info._Z33multi_tensor_add_kernel_meta_dataP18TensorListMetaDatai --------------------------
	.section	.nv.info._Z33multi_tensor_add_kernel_meta_dataP18TensorListMetaDatai,"",@"SHT_CUDA_INFO"
	.sectionflags	@""
	.align	4


	//----- nvinfo : EIATTR_CUDA_API_VERSION
	.align		4
        /*0000*/ 	.byte	0x04, 0x37
        /*0002*/ 	.short	(.L_13 - .L_12)
.L_12:
        /*0004*/ 	.word	0x00000082


	//----- nvinfo : EIATTR_KPARAM_INFO
	.align		4
.L_13:
        /*0008*/ 	.byte	0x04, 0x17
        /*000a*/ 	.short	(.L_15 - .L_14)
.L_14:
        /*000c*/ 	.word	0x00000000
        /*0010*/ 	.short	0x0001
        /*0012*/ 	.short	0x0008
        /*0014*/ 	.byte	0x00, 0xf0, 0x11, 0x00


	//----- nvinfo : EIATTR_KPARAM_INFO
	.align		4
.L_15:
        /*0018*/ 	.byte	0x04, 0x17
        /*001a*/ 	.short	(.L_17 - .L_16)
.L_16:
        /*001c*/ 	.word	0x00000000
        /*0020*/ 	.short	0x0000
        /*0022*/ 	.short	0x0000
        /*0024*/ 	.byte	0x00, 0xf5, 0x21, 0x00


	//----- nvinfo : EIATTR_SPARSE_MMA_MASK
	.align		4
.L_17:
        /*0028*/ 	.byte	0x03, 0x50
        /*002a*/ 	.short	0x0000


	//----- nvinfo : EIATTR_MAXREG_COUNT
	.align		4
        /*002c*/ 	.byte	0x03, 0x1b
        /*002e*/ 	.short	0x00ff


	//----- nvinfo : EIATTR_MERCURY_ISA_VERSION
	.align		4
        /*0030*/ 	.byte	0x03, 0x5f
        /*0032*/ 	.short	0x0101


	//----- nvinfo : EIATTR_VRC_CTA_INIT_COUNT
	.align		4
        /*0034*/ 	.byte	0x02, 0x4a
	.zero		1
	.zero		1


	//----- nvinfo : EIATTR_EXIT_INSTR_OFFSETS
	.align		4
        /*0038*/ 	.byte	0x04, 0x1c
        /*003a*/ 	.short	(.L_19 - .L_18)


	//   ....[0]....
.L_18:
        /*003c*/ 	.word	0x00000210


	//----- nvinfo : EIATTR_CRS_STACK_SIZE
	.align		4
.L_19:
        /*0040*/ 	.byte	0x04, 0x1e
        /*0042*/ 	.short	(.L_21 - .L_20)
.L_20:
        /*0044*/ 	.word	0x00000000


	//----- nvinfo : EIATTR_CBANK_PARAM_SIZE
	.align		4
.L_21:
        /*0048*/ 	.byte	0x03, 0x19
        /*004a*/ 	.short	0x000c


	//----- nvinfo : EIATTR_PARAM_CBANK
	.align		4
        /*004c*/ 	.byte	0x04, 0x0a
        /*004e*/ 	.short	(.L_23 - .L_22)
	.align		4
.L_22:
        /*0050*/ 	.word	index@(.nv.constant0._Z33multi_tensor_add_kernel_meta_dataP18TensorListMetaDatai)
        /*0054*/ 	.short	0x0380
        /*0056*/ 	.short	0x000c


	//----- nvinfo : EIATTR_SW_WAR
	.align		4
.L_23:
        /*0058*/ 	.byte	0x04, 0x36
        /*005a*/ 	.short	(.L_25 - .L_24)
.L_24:
        /*005c*/ 	.word	0x00000008
.L_25:


//--------------------- .nv.info._Z36multi_tensor_add_kernel_nested_arrayPPfS0_S0_i --------------------------
	.section	.nv.info._Z36multi_tensor_add_kernel_nested_arrayPPfS0_S0_i,"",@"SHT_CUDA_INFO"
	.sectionflags	@""
	.align	4


	//----- nvinfo : EIATTR_CUDA_API_VERSION
	.align		4
        /*0000*/ 	.byte	0x04, 0x37
        /*0002*/ 	.short	(.L_27 - .L_26)
.L_26:
        /*0004*/ 	.word	0x00000082


	//----- nvinfo : EIATTR_KPARAM_INFO
	.align		4
.L_27:
        /*0008*/ 	.byte	0x04, 0x17
        /*000a*/ 	.short	(.L_29 - .L_28)
.L_28:
        /*000c*/ 	.word	0x00000000
        /*0010*/ 	.short	0x0003
        /*0012*/ 	.short	0x0018
        /*0014*/ 	.byte	0x00, 0xf0, 0x11, 0x00


	//----- nvinfo : EIATTR_KPARAM_INFO
	.align		4
.L_29:
        /*0018*/ 	.byte	0x04, 0x17
        /*001a*/ 	.short	(.L_31 - .L_30)
.L_30:
        /*001c*/ 	.word	0x00000000
        /*0020*/ 	.short	0x0002
        /*0022*/ 	.short	0x0010
        /*0024*/ 	.byte	0x00, 0xf5, 0x21, 0x00


	//----- nvinfo : EIATTR_KPARAM_INFO
	.align		4
.L_31:
        /*0028*/ 	.byte	0x04, 0x17
        /*002a*/ 	.short	(.L_33 - .L_32)
.L_32:
        /*002c*/ 	.word	0x00000000
        /*0030*/ 	.short	0x0001
        /*0032*/ 	.short	0x0008
        /*0034*/ 	.byte	0x00, 0xf5, 0x21, 0x00


	//----- nvinfo : EIATTR_KPARAM_INFO
	.align		4
.L_33:
        /*0038*/ 	.byte	0x04, 0x17
        /*003a*/ 	.short	(.L_35 - .L_34)
.L_34:
        /*003c*/ 	.word	0x00000000
        /*0040*/ 	.short	0x0000
        /*0042*/ 	.short	0x0000
        /*0044*/ 	.byte	0x00, 0xf5, 0x21, 0x00


	//----- nvinfo : EIATTR_SPARSE_MMA_MASK
	.align		4
.L_35:
        /*0048*/ 	.byte	0x03, 0x50
        /*004a*/ 	.short	0x0000


	//----- nvinfo : EIATTR_MAXREG_COUNT
	.align		4
        /*004c*/ 	.byte	0x03, 0x1b
        /*004e*/ 	.short	0x00ff


	//----- nvinfo : EIATTR_MERCURY_ISA_VERSION
	.align		4
        /*0050*/ 	.byte	0x03, 0x5f
        /*0052*/ 	.short	0x0101


	//----- nvinfo : EIATTR_VRC_CTA_INIT_COUNT
	.align		4
        /*0054*/ 	.byte	0x02, 0x4a
	.zero		1
	.zero		1


	//----- nvinfo : EIATTR_EXIT_INSTR_OFFSETS
	.align		4
        /*0058*/ 	.byte	0x04, 0x1c
        /*005a*/ 	.short	(.L_37 - .L_36)


	//   ....[0]....
.L_36:
        /*005c*/ 	.word	0x00000250


	//----- nvinfo : EIATTR_CRS_STACK_SIZE
	.align		4
.L_37:
        /*0060*/ 	.byte	0x04, 0x1e
        /*0062*/ 	.short	(.L_39 - .L_38)
.L_38:
        /*0064*/ 	.word	0x00000000


	//----- nvinfo : EIATTR_CBANK_PARAM_SIZE
	.align		4
.L_39:
        /*0068*/ 	.byte	0x03, 0x19
        /*006a*/ 	.short	0x001c


	//----- nvinfo : EIATTR_PARAM_CBANK
	.align		4
        /*006c*/ 	.byte	0x04, 0x0a
        /*006e*/ 	.short	(.L_41 - .L_40)
	.align		4
.L_40:
        /*0070*/ 	.word	index@(.nv.constant0._Z36multi_tensor_add_kernel_nested_arrayPPfS0_S0_i)
        /*0074*/ 	.short	0x0380
        /*0076*/ 	.short	0x001c


	//----- nvinfo : EIATTR_SW_WAR
	.align		4
.L_41:
        /*0078*/ 	.byte	0x04, 0x36
        /*007a*/ 	.short	(.L_43 - .L_42)
.L_42:
        /*007c*/ 	.word	0x00000008
.L_43:


//--------------------- .nv.callgraph             --------------------------
	.section	.nv.callgraph,"",@"SHT_CUDA_CALLGRAPH"
	.align	4
	.sectionentsize	8
	.align		4
        /*0000*/ 	.word	0x00000000
	.align		4
        /*0004*/ 	.word	0xffffffff
	.align		4
        /*0008*/ 	.word	0x00000000
	.align		4
        /*000c*/ 	.word	0xfffffffe
	.align		4
        /*0010*/ 	.word	0x00000000
	.align		4
        /*0014*/ 	.word	0xfffffffd
	.align		4
        /*0018*/ 	.word	0x00000000
	.align		4
        /*001c*/ 	.word	0xfffffffc


//--------------------- .text._Z33multi_tensor_add_kernel_meta_dataP18TensorListMetaDatai --------------------------
	.section	.text._Z33multi_tensor_add_kernel_meta_dataP18TensorListMetaDatai,"ax",@progbits
	.align	128
        .global         _Z33multi_tensor_add_kernel_meta_dataP18TensorListMetaDatai
        .type           _Z33multi_tensor_add_kernel_meta_dataP18TensorListMetaDatai,@function
        .size           _Z33multi_tensor_add_kernel_meta_dataP18TensorListMetaDatai,(.L_x_10 - _Z33multi_tensor_add_kernel_meta_dataP18TensorListMetaDatai)
        .other          _Z33multi_tensor_add_kernel_meta_dataP18TensorListMetaDatai,@"STO_CUDA_ENTRY STV_DEFAULT"
_Z33multi_tensor_add_kernel_meta_dataP18TensorListMetaDatai:
.text._Z33multi_tensor_add_kernel_meta_dataP18TensorListMetaDatai:
[----:B------:R-:W-:Y:S01]  /*0000*/  LDC R1, c[0x0][0x37c] ;  /* 0x0000df00ff017b82 */ /* 0x000fe20000000800 */
[----:B------:R-:W0:Y:S07]  /*0010*/  S2R R0, SR_TID.X ;  /* 0x0000000000007919 */ /* 0x000e2e0000002100 */
[----:B------:R-:W0:Y:S01]  /*0020*/  S2UR UR6, SR_CTAID.X ;  /* 0x00000000000679c3 */ /* 0x000e220000002500 */
[----:B------:R-:W-:Y:S01]  /*0030*/  HFMA2 R15, -RZ, RZ, 0, 0 ;  /* 0x00000000ff0f7431 */ /* 0x000fe200000001ff */
[----:B------:R-:W1:Y:S06]  /*0040*/  LDCU.64 UR4, c[0x0][0x358] ;  /* 0x00006b00ff0477ac */ /* 0x000e6c0008000a00 */
[----:B------:R-:W0:Y:S01]  /*0050*/  LDC R3, c[0x0][0x360] ;  /* 0x0000d800ff037b82 */ /* 0x000e220000000800 */
[----:B------:R-:W2:Y:S01]  /*0060*/  LDCU UR7, c[0x0][0x370] ;  /* 0x00006e00ff0777ac */ /* 0x000ea20008000800 */
[----:B0-----:R-:W-:-:S02]  /*0070*/  IMAD R0, R3, UR6, R0 ;  /* 0x0000000603007c24 */ /* 0x001fc4000f8e0200 */
[----:B-12---:R-:W-:-:S07]  /*0080*/  IMAD R14, R3, UR7, RZ ;  /* 0x00000007030e7c24 */ /* 0x006fce000f8e02ff */
.L_x_3:
[----:B------:R-:W0:Y:S01]  /*0090*/  LDCU UR6, c[0x0][0x388] ;  /* 0x00007100ff0677ac */ /* 0x000e220008000800 */
[----:B------:R-:W-:Y:S01]  /*00a0*/  BSSY.RECONVERGENT B0, `(.L_x_0) ;  /* 0x0000013000007945 */ /* 0x000fe20003800200 */
[----:B0-----:R-:W-:-:S13]  /*00b0*/  ISETP.GE.AND P0, PT, R0, UR6, PT ;  /* 0x0000000600007c0c */ /* 0x001fda000bf06270 */
[----:B-1----:R-:W-:Y:S05]  /*00c0*/  @P0 BRA `(.L_x_1) ;  /* 0x0000000000400947 */ /* 0x002fea0003800000 */
[----:B------:R-:W0:Y:S02]  /*00d0*/  LDC.64 R2, c[0x0][0x380] ;  /* 0x0000e000ff027b82 */ /* 0x000e240000000a00 */
[----:B0-----:R-:W-:-:S05]  /*00e0*/  IMAD.WIDE.U32 R2, R15, 0x8, R2 ;  /* 0x000000080f027825 */ /* 0x001fca00078e0002 */
[----:B------:R0:W5:Y:S04]  /*00f0*/  LDG.E.64 R8, desc[UR4][R2.64] ;  /* 0x0000000402087981 */ /* 0x000168000c1e1b00 */
[----:B------:R0:W5:Y:S04]  /*0100*/  LDG.E.64 R10, desc[UR4][R2.64+0x2000] ;  /* 0x00200004020a7981 */ /* 0x000168000c1e1b00 */
[----:B------:R0:W5:Y:S01]  /*0110*/  LDG.E.64 R12, desc[UR4][R2.64+0x4000] ;  /* 0x00400004020c7981 */ /* 0x000162000c1e1b00 */
[----:B------:R-:W-:-:S07]  /*0120*/  MOV R17, R0 ;  /* 0x0000000000117202 */ /* 0x000fce0000000f00 */
.L_x_2:
[----:B0----5:R-:W-:-:S04]  /*0130*/  IMAD.WIDE R2, R17, 0x4, R8 ;  /* 0x0000000411027825 */ /* 0x021fc800078e0208 */
[C---:B------:R-:W-:Y:S02]  /*0140*/  IMAD.WIDE R4, R17.reuse, 0x4, R10 ;  /* 0x0000000411047825 */ /* 0x040fe400078e020a */
[----:B------:R-:W2:Y:S04]  /*0150*/  LDG.E R2, desc[UR4][R2.64] ;  /* 0x0000000402027981 */ /* 0x000ea8000c1e1900 */
[----:B------:R-:W2:Y:S01]  /*0160*/  LDG.E R5, desc[UR4][R4.64] ;  /* 0x0000000404057981 */ /* 0x000ea2000c1e1900 */
[----:B-1----:R-:W-:Y:S01]  /*0170*/  IMAD.WIDE R6, R17, 0x4, R12 ;  /* 0x0000000411067825 */ /* 0x002fe200078e020c */
[----:B------:R-:W-:-:S04]  /*0180*/  IADD3 R17, PT, PT, R14, R17, RZ ;  /* 0x000000110e117210 */ /* 0x000fc80007ffe0ff */
[----:B------:R-:W-:Y:S01]  /*0190*/  ISETP.GE.AND P0, PT, R17, UR6, PT ;  /* 0x0000000611007c0c */ /* 0x000fe2000bf06270 */
[----:B--2---:R-:W-:-:S05]  /*01a0*/  FADD R19, R2, R5 ;  /* 0x0000000502137221 */ /* 0x004fca0000000000 */
[----:B------:R1:W-:Y:S07]  /*01b0*/  STG.E desc[UR4][R6.64], R19 ;  /* 0x0000001306007986 */ /* 0x0003ee000c101904 */
[----:B------:R-:W-:Y:S05]  /*01c0*/  @!P0 BRA `(.L_x_2) ;  /* 0xfffffffc00d88947 */ /* 0x000fea000383ffff */
.L_x_1:
[----:B------:R-:W-:Y:S05]  /*01d0*/  BSYNC.RECONVERGENT B0 ;  /* 0x0000000000007941 */ /* 0x000fea0003800200 */
.L_x_0:
[----:B------:R-:W-:-:S04]  /*01e0*/  IADD3 R15, PT, PT, R15, 0x1, RZ ;  /* 0x000000010f0f7810 */ /* 0x000fc80007ffe0ff */
[----:B------:R-:W-:-:S13]  /*01f0*/  ISETP.NE.AND P0, PT, R15, 0x400, PT ;  /* 0x000004000f00780c */ /* 0x000fda0003f05270 */
[----:B------:R-:W-:Y:S05]  /*0200*/  @P0 BRA `(.L_x_3) ;  /* 0xfffffffc00a00947 */ /* 0x000fea000383ffff */
[----:B------:R-:W-:Y:S05]  /*0210*/  EXIT ;  /* 0x000000000000794d */ /* 0x000fea0003800000 */
.L_x_4:
[----:B------:R-:W-:-:S00]  /*0220*/  BRA `(.L_x_4) ;  /* 0xfffffffc00fc7947 */ /* 0x000fc0000383ffff */
[----:B------:R-:W-:-:S00]  /*0230*/  NOP ;  /* 0x0000000000007918 */ /* 0x000fc00000000000 */
        /* <DEDUP_REMOVED lines=12> */
.L_x_10:


//--------------------- .text._Z36multi_tensor_add_kernel_nested_arrayPPfS0_S0_i --------------------------
	.section	.text._Z36multi_tensor_add_kernel_nested_arrayPPfS0_S0_i,"ax",@progbits
	.align	128
        .global         _Z36multi_tensor_add_kernel_nested_arrayPPfS0_S0_i
        .type           _Z36multi_tensor_add_kernel_nested_arrayPPfS0_S0_i,@function
        .size           _Z36multi_tensor_add_kernel_nested_arrayPPfS0_S0_i,(.L_x_11 - _Z36multi_tensor_add_kernel_nested_arrayPPfS0_S0_i)
        .other          _Z36multi_tensor_add_kernel_nested_arrayPPfS0_S0_i,@"STO_CUDA_ENTRY STV_DEFAULT"
_Z36multi_tensor_add_kernel_nested_arrayPPfS0_S0_i:
.text._Z36multi_tensor_add_kernel_nested_arrayPPfS0_S0_i:
        /* <DEDUP_REMOVED lines=9> */
.L_x_8:
[----:B0-----:R-:W0:Y:S01]  /*0090*/  LDCU UR6, c[0x0][0x398] ;  /* 0x00007300ff0677ac */ /* 0x001e220008000800 */
[----:B------:R-:W-:Y:S01]  /*00a0*/  BSSY.RECONVERGENT B0, `(.L_x_5) ;  /* 0x0000017000007945 */ /* 0x000fe20003800200 */
[----:B0-----:R-:W-:-:S13]  /*00b0*/  ISETP.GE.AND P0, PT, R6, UR6, PT ;  /* 0x0000000606007c0c */ /* 0x001fda000bf06270 */
[----:B------:R-:W-:Y:S05]  /*00c0*/  @P0 BRA `(.L_x_6) ;  /* 0x0000000000500947 */ /* 0x000fea0003800000 */
[----:B------:R-:W0:Y:S01]  /*00d0*/  LDC.64 R2, c[0x0][0x380] ;  /* 0x0000e000ff027b82 */ /* 0x000e220000000a00 */
[----:B------:R-:W-:-:S07]  /*00e0*/  MOV R10, R6 ;  /* 0x00000006000a7202 */ /* 0x000fce0000000f00 */
[----:B------:R-:W1:Y:S08]  /*00f0*/  LDC.64 R4, c[0x0][0x388] ;  /* 0x0000e200ff047b82 */ /* 0x000e700000000a00 */
[----:B------:R-:W2:Y:S01]  /*0100*/  LDC.64 R8, c[0x0][0x390] ;  /* 0x0000e400ff087b82 */ /* 0x000ea20000000a00 */
[----:B0-----:R-:W-:-:S04]  /*0110*/  IMAD.WIDE.U32 R2, R0, 0x8, R2 ;  /* 0x0000000800027825 */ /* 0x001fc800078e0002 */
[----:B-1----:R-:W-:-:S04]  /*0120*/  IMAD.WIDE.U32 R4, R0, 0x8, R4 ;  /* 0x0000000800047825 */ /* 0x002fc800078e0004 */
[----:B--2---:R-:W-:-:S07]  /*0130*/  IMAD.WIDE.U32 R8, R0, 0x8, R8 ;  /* 0x0000000800087825 */ /* 0x004fce00078e0008 */
.L_x_7:
[----:B------:R-:W2:Y:S04]  /*0140*/  LDG.E.64 R12, desc[UR4][R2.64] ;  /* 0x00000004020c7981 */ /* 0x000ea8000c1e1b00 */
[----:B------:R-:W3:Y:S04]  /*0150*/  LDG.E.64 R14, desc[UR4][R4.64] ;  /* 0x00000004040e7981 */ /* 0x000ee8000c1e1b00 */
[----:B0-----:R-:W4:Y:S01]  /*0160*/  LDG.E.64 R16, desc[UR4][R8.64] ;  /* 0x0000000408107981 */ /* 0x001f22000c1e1b00 */
[----:B--2---:R-:W-:-:S04]  /*0170*/  IMAD.WIDE R12, R10, 0x4, R12 ;  /* 0x000000040a0c7825 */ /* 0x004fc800078e020c */
[C---:B---3--:R-:W-:Y:S02]  /*0180*/  IMAD.WIDE R14, R10.reuse, 0x4, R14 ;  /* 0x000000040a0e7825 */ /* 0x048fe400078e020e */
[----:B------:R-:W2:Y:S04]  /*0190*/  LDG.E R12, desc[UR4][R12.64] ;  /* 0x000000040c0c7981 */ /* 0x000ea8000c1e1900 */
[----:B------:R-:W2:Y:S01]  /*01a0*/  LDG.E R15, desc[UR4][R14.64] ;  /* 0x000000040e0f7981 */ /* 0x000ea2000c1e1900 */
[----:B----4-:R-:W-:Y:S01]  /*01b0*/  IMAD.WIDE R16, R10, 0x4, R16 ;  /* 0x000000040a107825 */ /* 0x010fe200078e0210 */
[----:B------:R-:W-:-:S04]  /*01c0*/  IADD3 R10, PT, PT, R7, R10, RZ ;  /* 0x0000000a070a7210 */ /* 0x000fc80007ffe0ff */
[----:B------:R-:W-:Y:S01]  /*01d0*/  ISETP.GE.AND P0, PT, R10, UR6, PT ;  /* 0x000000060a007c0c */ /* 0x000fe2000bf06270 */
[----:B--2---:R-:W-:-:S05]  /*01e0*/  FADD R11, R12, R15 ;  /* 0x0000000f0c0b7221 */ /* 0x004fca0000000000 */
[----:B------:R0:W-:Y:S07]  /*01f0*/  STG.E desc[UR4][R16.64], R11 ;  /* 0x0000000b10007986 */ /* 0x0001ee000c101904 */
[----:B------:R-:W-:Y:S05]  /*0200*/  @!P0 BRA `(.L_x_7) ;  /* 0xfffffffc00cc8947 */ /* 0x000fea000383ffff */
.L_x_6:
[----:B------:R-:W-:Y:S05]  /*0210*/  BSYNC.RECONVERGENT B0 ;  /* 0x0000000000007941 */ /* 0x000fea0003800200 */
.L_x_5:
[----:B------:R-:W-:-:S04]  /*0220*/  IADD3 R0, PT, PT, R0, 0x1, RZ ;  /* 0x0000000100007810 */ /* 0x000fc80007ffe0ff */
[----:B------:R-:W-:-:S13]  /*0230*/  ISETP.NE.AND P0, PT, R0, 0x400, PT ;  /* 0x000004000000780c */ /* 0x000fda0003f05270 */
[----:B------:R-:W-:Y:S05]  /*0240*/  @P0 BRA `(.L_x_8) ;  /* 0xfffffffc00900947 */ /* 0x000fea000383ffff */
[----:B------:R-:W-:Y:S05]  /*0250*/  EXIT ;  /* 0x000000000000794d */ /* 0x000fea0003800000 */
.L_x_9:
        /* <DEDUP_REMOVED lines=10> */
.L_x_11:


//--------------------- .nv.shared.reserved.0     --------------------------
	.section	.nv.shared.reserved.0,"aw",@nobits
	.weak		__nv_reservedSMEM_offset_0_alias
	.size		__nv_reservedSMEM_offset_0_alias, 0, 64
	.other		__nv_reservedSMEM_offset_0_alias,@"STO_CUDA_RESERVED_SHARED STV_DEFAULT"
__nv_reservedSMEM_offset_0_alias:
	.zero		0
	.zero		64


//--------------------- .nv.constant0._Z33multi_tensor_add_kernel_meta_dataP18TensorListMetaDatai --------------------------
	.section	.nv.constant0._Z33multi_tensor_add_kernel_meta_dataP18TensorListMetaDatai,"a",@progbits
	.sectionflags	@""
	.align	4
.nv.constant0._Z33multi_tensor_add_kernel_meta_dataP18TensorListMetaDatai:
	.zero		908


//--------------------- .nv.constant0._Z36multi_tensor_add_kernel_nested_arrayPPfS0_S0_i --------------------------
	.section	.nv.constant0._Z36multi_tensor_add_kernel_nested_arrayPPfS0_S0_i,"a",@progbits
	.sectionflags	@""
	.align	4
.nv.constant0._Z36multi_tensor_add_kernel_nested_arrayPPfS0_S0_i:
	.zero		924


//--------------------- SYMBOLS --------------------------

	.type		.nv.reservedSmem.offset0,@object
	.size		.nv.reservedSmem.offset0,0x4
